//
// Generated by NVIDIA NVVM Compiler
//
// Compiler Build ID: CL-36424714
// Cuda compilation tools, release 13.0, V13.0.88
// Based on NVVM 20.0.0
//

.version 9.0
.target sm_100
.address_size 64

	// .globl	_Z6matmulPfS_S_

.visible .entry _Z6matmulPfS_S_(
	.param .u64 .ptr .align 1 _Z6matmulPfS_S__param_0,
	.param .u64 .ptr .align 1 _Z6matmulPfS_S__param_1,
	.param .u64 .ptr .align 1 _Z6matmulPfS_S__param_2
)
{
	.reg .pred 	%p<5>;
	.reg .b32 	%r<22>;
	.reg .b32 	%f<16>;
	.reg .b64 	%rd<32>;

	ld.param.u64 	%rd15, [_Z6matmulPfS_S__param_0];
	ld.param.u64 	%rd16, [_Z6matmulPfS_S__param_1];
	ld.param.u64 	%rd17, [_Z6matmulPfS_S__param_2];
	mov.u32 	%r8, %ntid.x;
	mov.u32 	%r9, %ctaid.x;
	mov.u32 	%r10, %tid.x;
	mad.lo.s32 	%r1, %r8, %r9, %r10;
	mov.u32 	%r11, %ntid.y;
	mov.u32 	%r12, %ctaid.y;
	mov.u32 	%r13, %tid.y;
	mad.lo.s32 	%r14, %r11, %r12, %r13;
	setp.gt.s32 	%p1, %r1, 399;
	setp.gt.u32 	%p2, %r14, 499;
	or.pred  	%p3, %p1, %p2;
	@%p3 bra 	$L__BB0_3;
	cvta.to.global.u64 	%rd18, %rd16;
	cvta.to.global.u64 	%rd19, %rd17;
	mul.lo.s32 	%r20, %r1, 300;
	mad.lo.s32 	%r16, %r1, 500, %r14;
	mul.wide.s32 	%rd20, %r16, 4;
	add.s64 	%rd1, %rd19, %rd20;
	ld.global.f32 	%f15, [%rd1];
	add.s32 	%r17, %r14, 500;
	mul.wide.u32 	%rd21, %r17, 4;
	add.s64 	%rd31, %rd18, %rd21;
	add.s32 	%r18, %r14, 1000;
	mul.wide.u32 	%rd22, %r18, 4;
	add.s64 	%rd30, %rd18, %rd22;
	add.s32 	%r19, %r14, 1500;
	mul.wide.u32 	%rd23, %r19, 4;
	add.s64 	%rd29, %rd18, %rd23;
	mul.wide.u32 	%rd24, %r14, 4;
	add.s64 	%rd28, %rd18, %rd24;
	cvta.to.global.u64 	%rd25, %rd15;
	add.s64 	%rd6, %rd25, 8;
	mov.b32 	%r21, 0;
$L__BB0_2:
	mul.wide.s32 	%rd26, %r20, 4;
	add.s64 	%rd27, %rd6, %rd26;
	ld.global.f32 	%f4, [%rd27+-8];
	ld.global.f32 	%f5, [%rd28];
	fma.rn.f32 	%f6, %f4, %f5, %f15;
	st.global.f32 	[%rd1], %f6;
	ld.global.f32 	%f7, [%rd27+-4];
	ld.global.f32 	%f8, [%rd31];
	fma.rn.f32 	%f9, %f7, %f8, %f6;
	st.global.f32 	[%rd1], %f9;
	ld.global.f32 	%f10, [%rd27];
	ld.global.f32 	%f11, [%rd30];
	fma.rn.f32 	%f12, %f10, %f11, %f9;
	st.global.f32 	[%rd1], %f12;
	ld.global.f32 	%f13, [%rd27+4];
	ld.global.f32 	%f14, [%rd29];
	fma.rn.f32 	%f15, %f13, %f14, %f12;
	st.global.f32 	[%rd1], %f15;
	add.s32 	%r21, %r21, 4;
	add.s64 	%rd31, %rd31, 8000;
	add.s64 	%rd30, %rd30, 8000;
	add.s64 	%rd29, %rd29, 8000;
	add.s64 	%rd28, %rd28, 8000;
	add.s32 	%r20, %r20, 4;
	setp.ne.s32 	%p4, %r21, 300;
	@%p4 bra 	$L__BB0_2;
$L__BB0_3:
	ret;

}


// ===== COMPILED SASS (sm_100) =====

	.target	sm_100

	.elftype	@"ET_EXEC"


//--------------------- .note.nv.tkinfo           --------------------------
	.section	.note.nv.tkinfo,"",@"SHT_NOTE"
	.sectionflags	@"SHF_NOTE_NV_TKINFO"
	.tkinfo
        /*0018*/ 	.word	0x00000002
        /*0030*/ 	.string	""
        /*0030*/ 	.string	"ptxas"
        /*0030*/ 	.string	"Cuda compilation tools, release 13.0, V13.0.88"
        /*0030*/ 	.string	"Build cuda_13.0.r13.0/compiler.36424714_0"
        /*0030*/ 	.string	"-arch sm_100 -m 64 "



//--------------------- .note.nv.cuinfo           --------------------------
	.section	.note.nv.cuinfo,"",@"SHT_NOTE"
	.sectionflags	@"SHF_NOTE_NV_CUINFO"
        /*0018*/ 	.short	0x0002
        /*001a*/ 	.short	0x0064
        /*001c*/ 	.short	0x0082
	.zero		2


//--------------------- .nv.info                  --------------------------
	.section	.nv.info,"",@"SHT_CUDA_INFO"
	.align	4


	//----- nvinfo : EIATTR_REGCOUNT
	.align		4
        /*0000*/ 	.byte	0x04, 0x2f
        /*0002*/ 	.short	(.L_1 - .L_0)
	.align		4
.L_0:
        /*0004*/ 	.word	index@(_Z6matmulPfS_S_)
        /*0008*/ 	.word	0x0000001e


	//----- nvinfo : EIATTR_FRAME_SIZE
	.align		4
.L_1:
        /*000c*/ 	.byte	0x04, 0x11
        /*000e*/ 	.short	(.L_3 - .L_2)
	.align		4
.L_2:
        /*0010*/ 	.word	index@(_Z6matmulPfS_S_)
        /*0014*/ 	.word	0x00000000


	//----- nvinfo : EIATTR_MIN_STACK_SIZE
	.align		4
.L_3:
        /*0018*/ 	.byte	0x04, 0x12
        /*001a*/ 	.short	(.L_5 - .L_4)
	.align		4
.L_4:
        /*001c*/ 	.word	index@(_Z6matmulPfS_S_)
        /*0020*/ 	.word	0x00000000
.L_5:


//--------------------- .nv.compat                --------------------------
	.section	.nv.compat,"",@"SHT_CUDA_COMPAT_INFO"
	.align	4
        /*0000*/ 	.byte	0x02, 0x09, 0x00, 0x00, 0x02, 0x02, 0x01, 0x00, 0x02, 0x05, 0x05, 0x00, 0x03, 0x07, 0x01, 0x01
        /*0010*/ 	.byte	0x02, 0x03, 0x00, 0x00, 0x02, 0x06, 0x01, 0x00, 0x04, 0x0b, 0x08, 0x00, 0x09, 0x00, 0x00, 0x00
        /*0020*/ 	.byte	0x00, 0x00, 0x00, 0x00


//--------------------- .nv.info._Z6matmulPfS_S_  --------------------------
	.section	.nv.info._Z6matmulPfS_S_,"",@"SHT_CUDA_INFO"
	.sectionflags	@""
	.align	4


	//----- nvinfo : EIATTR_CUDA_API_VERSION
	.align		4
        /*0000*/ 	.byte	0x04, 0x37
        /*0002*/ 	.short	(.L_7 - .L_6)
.L_6:
        /*0004*/ 	.word	0x00000082


	//----- nvinfo : EIATTR_KPARAM_INFO
	.align		4
.L_7:
        /*0008*/ 	.byte	0x04, 0x17
        /*000a*/ 	.short	(.L_9 - .L_8)
.L_8:
        /*000c*/ 	.word	0x00000000
        /*0010*/ 	.short	0x0002
        /*0012*/ 	.short	0x0010
        /*0014*/ 	.byte	0x00, 0xf5, 0x21, 0x00


	//----- nvinfo : EIATTR_KPARAM_INFO
	.align		4
.L_9:
        /*0018*/ 	.byte	0x04, 0x17
        /*001a*/ 	.short	(.L_11 - .L_10)
.L_10:
        /*001c*/ 	.word	0x00000000
        /*0020*/ 	.short	0x0001
        /*0022*/ 	.short	0x0008
        /*0024*/ 	.byte	0x00, 0xf5, 0x21, 0x00


	//----- nvinfo : EIATTR_KPARAM_INFO
	.align		4
.L_11:
        /*0028*/ 	.byte	0x04, 0x17
        /*002a*/ 	.short	(.L_13 - .L_12)
.L_12:
        /*002c*/ 	.word	0x00000000
        /*0030*/ 	.short	0x0000
        /*0032*/ 	.short	0x0000
        /*0034*/ 	.byte	0x00, 0xf5, 0x21, 0x00


	//----- nvinfo : EIATTR_SPARSE_MMA_MASK
	.align		4
.L_13:
        /*0038*/ 	.byte	0x03, 0x50
        /*003a*/ 	.short	0x0000


	//----- nvinfo : EIATTR_MAXREG_COUNT
	.align		4
        /*003c*/ 	.byte	0x03, 0x1b
        /*003e*/ 	.short	0x00ff


	//----- nvinfo : EIATTR_MERCURY_ISA_VERSION
	.align		4
        /*0040*/ 	.byte	0x03, 0x5f
        /*0042*/ 	.short	0x0101


	//----- nvinfo : EIATTR_VRC_CTA_INIT_COUNT
	.align		4
        /*0044*/ 	.byte	0x02, 0x4a
	.zero		1
	.zero		1


	//----- nvinfo : EIATTR_EXIT_INSTR_OFFSETS
	.align		4
        /*0048*/ 	.byte	0x04, 0x1c
        /*004a*/ 	.short	(.L_15 - .L_14)


	//   ....[0]....
.L_14:
        /*004c*/ 	.word	0x000000b0


	//   ....[1]....
        /*0050*/ 	.word	0x000010e0


	//----- nvinfo : EIATTR_CBANK_PARAM_SIZE
	.align		4
.L_15:
        /*0054*/ 	.byte	0x03, 0x19
        /*0056*/ 	.short	0x0018


	//----- nvinfo : EIATTR_PARAM_CBANK
	.align		4
        /*0058*/ 	.byte	0x04, 0x0a
        /*005a*/ 	.short	(.L_17 - .L_16)
	.align		4
.L_16:
        /*005c*/ 	.word	index@(.nv.constant0._Z6matmulPfS_S_)
        /*0060*/ 	.short	0x0380
        /*0062*/ 	.short	0x0018


	//----- nvinfo : EIATTR_SW_WAR
	.align		4
.L_17:
        /*0064*/ 	.byte	0x04, 0x36
        /*0066*/ 	.short	(.L_19 - .L_18)
.L_18:
        /*0068*/ 	.word	0x00000008
.L_19:


//--------------------- .nv.callgraph             --------------------------
	.section	.nv.callgraph,"",@"SHT_CUDA_CALLGRAPH"
	.align	4
	.sectionentsize	8
	.align		4
        /*0000*/ 	.word	0x00000000
	.align		4
        /*0004*/ 	.word	0xffffffff
	.align		4
        /*0008*/ 	.word	0x00000000
	.align		4
        /*000c*/ 	.word	0xfffffffe
	.align		4
        /*0010*/ 	.word	0x00000000
	.align		4
        /*0014*/ 	.word	0xfffffffd
	.align		4
        /*0018*/ 	.word	0x00000000
	.align		4
        /*001c*/ 	.word	0xfffffffc


//--------------------- .text._Z6matmulPfS_S_     --------------------------
	.section	.text._Z6matmulPfS_S_,"ax",@progbits
	.align	128
        .global         _Z6matmulPfS_S_
        .type           _Z6matmulPfS_S_,@function
        .size           _Z6matmulPfS_S_,(.L_x_2 - _Z6matmulPfS_S_)
        .other          _Z6matmulPfS_S_,@"STO_CUDA_ENTRY STV_DEFAULT"
_Z6matmulPfS_S_:
.text._Z6matmulPfS_S_:
[----:B------:R-:W-:Y:S01]  /*0000*/  LDC R1, c[0x0][0x37c] ;  /* 0x0000df00ff017b82 */ /* 0x000fe20000000800 */
[----:B------:R-:W0:Y:S01]  /*0010*/  S2R R19, SR_CTAID.Y ;  /* 0x0000000000137919 */ /* 0x000e220000002600 */
[----:B------:R-:W1:Y:S01]  /*0020*/  LDCU UR4, c[0x0][0x360] ;  /* 0x00006c00ff0477ac */ /* 0x000e620008000800 */
[----:B------:R-:W0:Y:S01]  /*0030*/  S2R R2, SR_TID.Y ;  /* 0x0000000000027919 */ /* 0x000e220000002200 */
[----:B------:R-:W0:Y:S01]  /*0040*/  LDCU UR5, c[0x0][0x364] ;  /* 0x00006c80ff0577ac */ /* 0x000e220008000800 */
[----:B------:R-:W1:Y:S01]  /*0050*/  S2R R0, SR_CTAID.X ;  /* 0x0000000000007919 */ /* 0x000e620000002500 */
[----:B------:R-:W1:Y:S01]  /*0060*/  S2R R3, SR_TID.X ;  /* 0x0000000000037919 */ /* 0x000e620000002100 */
[----:B0-----:R-:W-:-:S05]  /*0070*/  IMAD R19, R19, UR5, R2 ;  /* 0x0000000513137c24 */ /* 0x001fca000f8e0202 */
[----:B------:R-:W-:Y:S01]  /*0080*/  ISETP.GT.U32.AND P0, PT, R19, 0x1f3, PT ;  /* 0x000001f31300780c */ /* 0x000fe20003f04070 */
[----:B-1----:R-:W-:-:S05]  /*0090*/  IMAD R0, R0, UR4, R3 ;  /* 0x0000000400007c24 */ /* 0x002fca000f8e0203 */
[----:B------:R-:W-:-:S13]  /*00a0*/  ISETP.GT.OR P0, PT, R0, 0x18f, P0 ;  /* 0x0000018f0000780c */ /* 0x000fda0000704670 */
[----:B------:R-:W-:Y:S05]  /*00b0*/  @P0 EXIT ;  /* 0x000000000000094d */ /* 0x000fea0003800000 */
[----:B------:R-:W0:Y:S01]  /*00c0*/  LDCU.64 UR4, c[0x0][0x380] ;  /* 0x00007000ff0477ac */ /* 0x000e220008000a00 */
[----:B------:R-:W1:Y:S01]  /*00d0*/  LDC.64 R4, c[0x0][0x390] ;  /* 0x0000e400ff047b82 */ /* 0x000e620000000a00 */
[C---:B------:R-:W-:Y:S01]  /*00e0*/  IMAD R7, R0.reuse, 0x1f4, R19 ;  /* 0x000001f400077824 */ /* 0x040fe200078e0213 */
[----:B------:R-:W2:Y:S01]  /*00f0*/  LDCU.64 UR6, c[0x0][0x358] ;  /* 0x00006b00ff0677ac */ /* 0x000ea20008000a00 */
[----:B------:R-:W-:-:S05]  /*0100*/  IMAD R17, R0, 0x12c, RZ ;  /* 0x0000012c00117824 */ /* 0x000fca00078e02ff */
[----:B------:R-:W3:Y:S01]  /*0110*/  LDC.64 R12, c[0x0][0x388] ;  /* 0x0000e200ff0c7b82 */ /* 0x000ee20000000a00 */
[----:B0-----:R-:W-:-:S04]  /*0120*/  UIADD3 UR4, UP0, UPT, UR4, 0x8, URZ ;  /* 0x0000000804047890 */ /* 0x001fc8000ff1e0ff */
[----:B------:R-:W-:Y:S02]  /*0130*/  UIADD3.X UR5, UPT, UPT, URZ, UR5, URZ, UP0, !UPT ;  /* 0x00000005ff057290 */ /* 0x000fe400087fe4ff */
[----:B------:R-:W-:Y:S01]  /*0140*/  MOV R2, UR4 ;  /* 0x0000000400027c02 */ /* 0x000fe20008000f00 */
[----:B-1----:R-:W-:-:S03]  /*0150*/  IMAD.WIDE R4, R7, 0x4, R4 ;  /* 0x0000000407047825 */ /* 0x002fc600078e0204 */
[----:B------:R-:W-:Y:S02]  /*0160*/  MOV R3, UR5 ;  /* 0x0000000500037c02 */ /* 0x000fe40008000f00 */
[----:B--2---:R-:W2:Y:S01]  /*0170*/  LDG.E R0, desc[UR6][R4.64] ;  /* 0x0000000604007981 */ /* 0x004ea2000c1e1900 */
[----:B---3--:R-:W-:-:S04]  /*0180*/  IMAD.WIDE.U32 R6, R19, 0x4, R12 ;  /* 0x0000000413067825 */ /* 0x008fc800078e000c */
[----:B------:R-:W-:Y:S01]  /*0190*/  IMAD.WIDE R14, R17, 0x4, R2 ;  /* 0x00000004110e7825 */ /* 0x000fe200078e0202 */
[----:B------:R-:W2:Y:S04]  /*01a0*/  LDG.E R8, desc[UR6][R6.64] ;  /* 0x0000000606087981 */ /* 0x000ea8000c1e1900 */
[----:B------:R-:W2:Y:S01]  /*01b0*/  LDG.E R11, desc[UR6][R14.64+-0x8] ;  /* 0xfffff8060e0b7981 */ /* 0x000ea2000c1e1900 */
[----:B------:R-:W-:Y:S01]  /*01c0*/  IADD3 R9, PT, PT, R19, 0x1f4, RZ ;  /* 0x000001f413097810 */ /* 0x000fe20007ffe0ff */
[----:B--2---:R-:W-:-:S04]  /*01d0*/  FFMA R21, R11, R8, R0 ;  /* 0x000000080b157223 */ /* 0x004fc80000000000 */
[----:B------:R-:W-:Y:S01]  /*01e0*/  IMAD.WIDE.U32 R8, R9, 0x4, R12 ;  /* 0x0000000409087825 */ /* 0x000fe200078e000c */
[----:B------:R0:W-:Y:S04]  /*01f0*/  STG.E desc[UR6][R4.64], R21 ;  /* 0x0000001504007986 */ /* 0x0001e8000c101906 */
        /* <DEDUP_REMOVED lines=8> */
[----:B------:R-:W-:-:S05]  /*0280*/  IADD3 R19, PT, PT, R19, 0x5dc, RZ ;  /* 0x000005dc13137810 */ /* 0x000fca0007ffe0ff */
[----:B------:R-:W-:-:S04]  /*0290*/  IMAD.WIDE.U32 R12, R19, 0x4, R12 ;  /* 0x00000004130c7825 */ /* 0x000fc800078e000c */
[----:B--2---:R-:W-:-:S05]  /*02a0*/  FFMA R25, R0, R16, R23 ;  /* 0x0000001000197223 */ /* 0x004fca0000000017 */
[----:B------:R2:W-:Y:S04]  /*02b0*/  STG.E desc[UR6][R4.64], R25 ;  /* 0x0000001904007986 */ /* 0x0005e8000c101906 */
[----:B------:R-:W0:Y:S04]  /*02c0*/  LDG.E R0, desc[UR6][R14.64+0x4] ;  /* 0x000004060e007981 */ /* 0x000e28000c1e1900 */
[----:B------:R-:W0:Y:S01]  /*02d0*/  LDG.E R16, desc[UR6][R12.64] ;  /* 0x000000060c107981 */ /* 0x000e22000c1e1900 */
[----:B------:R-:W-:-:S05]  /*02e0*/  IADD3 R19, PT, PT, R17, 0x4, RZ ;  /* 0x0000000411137810 */ /* 0x000fca0007ffe0ff */
[----:B------:R-:W-:-:S04]  /*02f0*/  IMAD.WIDE R18, R19, 0x4, R2 ;  /* 0x0000000413127825 */ /* 0x000fc800078e0202 */
[----:B0-----:R-:W-:-:S05]  /*0300*/  FFMA R21, R0, R16, R25 ;  /* 0x0000001000157223 */ /* 0x001fca0000000019 */
[----:B------:R0:W-:Y:S04]  /*0310*/  STG.E desc[UR6][R4.64], R21 ;  /* 0x0000001504007986 */ /* 0x0001e8000c101906 */
[----:B------:R-:W1:Y:S04]  /*0320*/  LDG.E R16, desc[UR6][R6.64+0x1f40] ;  /* 0x001f400606107981 */ /* 0x000e68000c1e1900 */
[----:B------:R-:W1:Y:S02]  /*0330*/  LDG.E R0, desc[UR6][R18.64+-0x8] ;  /* 0xfffff80612007981 */ /* 0x000e64000c1e1900 */
[----:B-1----:R-:W-:-:S05]  /*0340*/  FFMA R23, R0, R16, R21 ;  /* 0x0000001000177223 */ /* 0x002fca0000000015 */
[----:B------:R1:W-:Y:S04]  /*0350*/  STG.E desc[UR6][R4.64], R23 ;  /* 0x0000001704007986 */ /* 0x0003e8000c101906 */
[----:B------:R-:W3:Y:S04]  /*0360*/  LDG.E R0, desc[UR6][R18.64+-0x4] ;  /* 0xfffffc0612007981 */ /* 0x000ee8000c1e1900 */
[----:B------:R-:W3:Y:S02]  /*0370*/  LDG.E R14, desc[UR6][R8.64+0x1f40] ;  /* 0x001f4006080e7981 */ /* 0x000ee4000c1e1900 */
[----:B---3--:R-:W-:-:S05]  /*0380*/  FFMA R15, R0, R14, R23 ;  /* 0x0000000e000f7223 */ /* 0x008fca0000000017 */
[----:B------:R3:W-:Y:S04]  /*0390*/  STG.E desc[UR6][R4.64], R15 ;  /* 0x0000000f04007986 */ /* 0x0007e8000c101906 */
[----:B------:R-:W2:Y:S04]  /*03a0*/  LDG.E R0, desc[UR6][R18.64] ;  /* 0x0000000612007981 */ /* 0x000ea8000c1e1900 */
[----:B------:R-:W2:Y:S02]  /*03b0*/  LDG.E R14, desc[UR6][R10.64+0x1f40] ;  /* 0x001f40060a0e7981 */ /* 0x000ea4000c1e1900 */
[----:B--2---:R-:W-:-:S05]  /*03c0*/  FFMA R25, R0, R14, R15 ;  /* 0x0000000e00197223 */ /* 0x004fca000000000f */
[----:B------:R2:W-:Y:S04]  /*03d0*/  STG.E desc[UR6][R4.64], R25 ;  /* 0x0000001904007986 */ /* 0x0005e8000c101906 */
[----:B------:R-:W1:Y:S04]  /*03e0*/  LDG.E R0, desc[UR6][R18.64+0x4] ;  /* 0x0000040612007981 */ /* 0x000e68000c1e1900 */
[----:B------:R-:W1:Y:S01]  /*03f0*/  LDG.E R14, desc[UR6][R12.64+0x1f40] ;  /* 0x001f40060c0e7981 */ /* 0x000e62000c1e1900 */
[----:B0-----:R-:W-:-:S05]  /*0400*/  IADD3 R21, PT, PT, R17, 0x8, RZ ;  /* 0x0000000811157810 */ /* 0x001fca0007ffe0ff */
[----:B------:R-:W-:-:S04]  /*0410*/  IMAD.WIDE R20, R21, 0x4, R2 ;  /* 0x0000000415147825 */ /* 0x000fc800078e0202 */
[----:B-1----:R-:W-:-:S05]  /*0420*/  FFMA R23, R0, R14, R25 ;  /* 0x0000000e00177223 */ /* 0x002fca0000000019 */
[----:B------:R0:W-:Y:S04]  /*0430*/  STG.E desc[UR6][R4.64], R23 ;  /* 0x0000001704007986 */ /* 0x0001e8000c101906 */
[----:B------:R-:W3:Y:S04]  /*0440*/  LDG.E R14, desc[UR6][R6.64+0x3e80] ;  /* 0x003e8006060e7981 */ /* 0x000ee8000c1e1900 */
[----:B------:R-:W3:Y:S02]  /*0450*/  LDG.E R0, desc[UR6][R20.64+-0x8] ;  /* 0xfffff80614007981 */ /* 0x000ee4000c1e1900 */
[----:B---3--:R-:W-:-:S05]  /*0460*/  FFMA R15, R0, R14, R23 ;  /* 0x0000000e000f7223 */ /* 0x008fca0000000017 */
[----:B------:R-:W-:Y:S04]  /*0470*/  STG.E desc[UR6][R4.64], R15 ;  /* 0x0000000f04007986 */ /* 0x000fe8000c101906 */
        /* <DEDUP_REMOVED lines=8> */
[----:B------:R-:W3:Y:S04]  /*0500*/  LDG.E R0, desc[UR6][R20.64+0x4] ;  /* 0x0000040614007981 */ /* 0x000ee8000c1e1900 */
[----:B------:R-:W3:Y:S01]  /*0510*/  LDG.E R14, desc[UR6][R12.64+0x3e80] ;  /* 0x003e80060c0e7981 */ /* 0x000ee2000c1e1900 */
[----:B------:R-:W-:Y:S02]  /*0520*/  IADD3 R16, P0, PT, R8, 0x5dc0, RZ ;  /* 0x00005dc008107810 */ /* 0x000fe40007f1e0ff */
[----:B------:R-:W-:-:S02]  /*0530*/  IADD3 R8, P2, PT, R12, 0x5dc0, RZ ;  /* 0x00005dc00c087810 */ /* 0x000fc40007f5e0ff */
[----:B0-----:R-:W-:Y:S02]  /*0540*/  IADD3.X R23, PT, PT, RZ, R9, RZ, P0, !PT ;  /* 0x00000009ff177210 */ /* 0x001fe400007fe4ff */
[----:B------:R-:W-:Y:S02]  /*0550*/  IADD3.X R9, PT, PT, RZ, R13, RZ, P2, !PT ;  /* 0x0000000dff097210 */ /* 0x000fe400017fe4ff */
[----:B-1----:R-:W-:Y:S01]  /*0560*/  IADD3 R19, PT, PT, R17, 0xc, RZ ;  /* 0x0000000c11137810 */ /* 0x002fe20007ffe0ff */
[----:B------:R-:W-:Y:S01]  /*0570*/  UMOV UR4, 0xc ;  /* 0x0000000c00047882 */ /* 0x000fe20000000000 */
[----:B---3--:R-:W-:-:S05]  /*0580*/  FFMA R15, R0, R14, R25 ;  /* 0x0000000e000f7223 */ /* 0x008fca0000000019 */
[----:B------:R2:W-:Y:S01]  /*0590*/  STG.E desc[UR6][R4.64], R15 ;  /* 0x0000000f04007986 */ /* 0x0005e2000c101906 */
[----:B------:R-:W-:Y:S02]  /*05a0*/  IADD3 R14, P1, PT, R10, 0x5dc0, RZ ;  /* 0x00005dc00a0e7810 */ /* 0x000fe40007f3e0ff */
[----:B------:R-:W-:Y:S02]  /*05b0*/  IADD3 R0, P3, PT, R6, 0x5dc0, RZ ;  /* 0x00005dc006007810 */ /* 0x000fe40007f7e0ff */
[----:B------:R-:W-:Y:S02]  /*05c0*/  IADD3.X R11, PT, PT, RZ, R11, RZ, P1, !PT ;  /* 0x0000000bff0b7210 */ /* 0x000fe40000ffe4ff */
[----:B------:R-:W-:-:S09]  /*05d0*/  IADD3.X R7, PT, PT, RZ, R7, RZ, P3, !PT ;  /* 0x00000007ff077210 */ /* 0x000fd20001ffe4ff */
.L_x_0:
[----:B------:R-:W-:Y:S01]  /*05e0*/  IMAD.WIDE R12, R19, 0x4, R2 ;  /* 0x00000004130c7825 */ /* 0x000fe200078e0202 */
[----:B------:R-:W-:-:S04]  /*05f0*/  MOV R6, R0 ;  /* 0x0000000000067202 */ /* 0x000fc80000000f00 */
[----:B------:R-:W2:Y:S04]  /*0600*/  LDG.E R0, desc[UR6][R12.64+-0x8] ;  /* 0xfffff8060c007981 */ /* 0x000ea8000c1e1900 */
[----:B------:R-:W2:Y:S01]  /*0610*/  LDG.E R10, desc[UR6][R6.64] ;  /* 0x00000006060a7981 */ /* 0x000ea2000c1e1900 */
[----:B------:R-:W-:Y:S01]  /*0620*/  MOV R17, R23 ;  /* 0x0000001700117202 */ /* 0x000fe20000000f00 */
[----:B0-2---:R-:W-:-:S05]  /*0630*/  FFMA R15, R0, R10, R15 ;  /* 0x0000000a000f7223 */ /* 0x005fca000000000f */
[----:B------:R0:W-:Y:S04]  /*0640*/  STG.E desc[UR6][R4.64], R15 ;  /* 0x0000000f04007986 */ /* 0x0001e8000c101906 */
[----:B------:R-:W2:Y:S04]  /*0650*/  LDG.E R0, desc[UR6][R12.64+-0x4] ;  /* 0xfffffc060c007981 */ /* 0x000ea8000c1e1900 */
[----:B------:R-:W2:Y:S02]  /*0660*/  LDG.E R10, desc[UR6][R16.64] ;  /* 0x00000006100a7981 */ /* 0x000ea4000c1e1900 */
[----:B--2---:R-:W-:Y:S01]  /*0670*/  FFMA R21, R0, R10, R15 ;  /* 0x0000000a00157223 */ /* 0x004fe2000000000f */
[----:B------:R-:W-:-:S04]  /*0680*/  MOV R10, R14 ;  /* 0x0000000e000a7202 */ /* 0x000fc80000000f00 */
[----:B------:R1:W-:Y:S04]  /*0690*/  STG.E desc[UR6][R4.64], R21 ;  /* 0x0000001504007986 */ /* 0x0003e8000c101906 */
[----:B------:R-:W2:Y:S04]  /*06a0*/  LDG.E R0, desc[UR6][R12.64] ;  /* 0x000000060c007981 */ /* 0x000ea8000c1e1900 */
[----:B------:R-:W2:Y:S02]  /*06b0*/  LDG.E R14, desc[UR6][R10.64] ;  /* 0x000000060a0e7981 */ /* 0x000ea4000c1e1900 */
[----:B--2---:R-:W-:-:S05]  /*06c0*/  FFMA R23, R0, R14, R21 ;  /* 0x0000000e00177223 */ /* 0x004fca0000000015 */
[----:B------:R2:W-:Y:S04]  /*06d0*/  STG.E desc[UR6][R4.64], R23 ;  /* 0x0000001704007986 */ /* 0x0005e8000c101906 */
[----:B------:R-:W3:Y:S04]  /*06e0*/  LDG.E R0, desc[UR6][R12.64+0x4] ;  /* 0x000004060c007981 */ /* 0x000ee8000c1e1900 */
[----:B------:R-:W3:Y:S01]  /*06f0*/  LDG.E R14, desc[UR6][R8.64] ;  /* 0x00000006080e7981 */ /* 0x000ee2000c1e1900 */
[----:B0-----:R-:W-:Y:S01]  /*0700*/  IADD3 R15, PT, PT, R19, 0x4, RZ ;  /* 0x00000004130f7810 */ /* 0x001fe20007ffe0ff */
[----:B---3--:R-:W-:-:S04]  /*0710*/  FFMA R25, R0, R14, R23 ;  /* 0x0000000e00197223 */ /* 0x008fc80000000017 */
[----:B------:R-:W-:Y:S01]  /*0720*/  IMAD.WIDE R14, R15, 0x4, R2 ;  /* 0x000000040f0e7825 */ /* 0x000fe200078e0202 */
[----:B------:R0:W-:Y:S04]  /*0730*/  STG.E desc[UR6][R4.64], R25 ;  /* 0x0000001904007986 */ /* 0x0001e8000c101906 */
[----:B------:R-:W1:Y:S04]  /*0740*/  LDG.E R18, desc[UR6][R6.64+0x1f40] ;  /* 0x001f400606127981 */ /* 0x000e68000c1e1900 */
[----:B------:R-:W1:Y:S02]  /*0750*/  LDG.E R0, desc[UR6][R14.64+-0x8] ;  /* 0xfffff8060e007981 */ /* 0x000e64000c1e1900 */
[----:B-1----:R-:W-:-:S05]  /*0760*/  FFMA R21, R0, R18, R25 ;  /* 0x0000001200157223 */ /* 0x002fca0000000019 */
[----:B------:R1:W-:Y:S04]  /*0770*/  STG.E desc[UR6][R4.64], R21 ;  /* 0x0000001504007986 */ /* 0x0003e8000c101906 */
[----:B------:R-:W2:Y:S04]  /*0780*/  LDG.E R0, desc[UR6][R14.64+-0x4] ;  /* 0xfffffc060e007981 */ /* 0x000ea8000c1e1900 */
[----:B------:R-:W2:Y:S02]  /*0790*/  LDG.E R12, desc[UR6][R16.64+0x1f40] ;  /* 0x001f4006100c7981 */ /* 0x000ea4000c1e1900 */
[----:B--2---:R-:W-:-:S05]  /*07a0*/  FFMA R23, R0, R12, R21 ;  /* 0x0000000c00177223 */ /* 0x004fca0000000015 */
[----:B------:R2:W-:Y:S04]  /*07b0*/  STG.E desc[UR6][R4.64], R23 ;  /* 0x0000001704007986 */ /* 0x0005e8000c101906 */
[----:B------:R-:W0:Y:S04]  /*07c0*/  LDG.E R0, desc[UR6][R14.64] ;  /* 0x000000060e007981 */ /* 0x000e28000c1e1900 */
[----:B------:R-:W0:Y:S02]  /*07d0*/  LDG.E R12, desc[UR6][R10.64+0x1f40] ;  /* 0x001f40060a0c7981 */ /* 0x000e24000c1e1900 */
[----:B0-----:R-:W-:-:S05]  /*07e0*/  FFMA R25, R0, R12, R23 ;  /* 0x0000000c00197223 */ /* 0x001fca0000000017 */
[----:B------:R0:W-:Y:S04]  /*07f0*/  STG.E desc[UR6][R4.64], R25 ;  /* 0x0000001904007986 */ /* 0x0001e8000c101906 */
[----:B------:R-:W1:Y:S04]  /*0800*/  LDG.E R0, desc[UR6][R14.64+0x4] ;  /* 0x000004060e007981 */ /* 0x000e68000c1e1900 */
[----:B------:R-:W1:Y:S01]  /*0810*/  LDG.E R12, desc[UR6][R8.64+0x1f40] ;  /* 0x001f4006080c7981 */ /* 0x000e62000c1e1900 */
[----:B------:R-:W-:Y:S01]  /*0820*/  IADD3 R13, PT, PT, R19, 0x8, RZ ;  /* 0x00000008130d7810 */ /* 0x000fe20007ffe0ff */
[----:B-1----:R-:W-:-:S04]  /*0830*/  FFMA R21, R0, R12, R25 ;  /* 0x0000000c00157223 */ /* 0x002fc80000000019 */
[----:B------:R-:W-:Y:S01]  /*0840*/  IMAD.WIDE R12, R13, 0x4, R2 ;  /* 0x000000040d0c7825 */ /* 0x000fe200078e0202 */
        /* <DEDUP_REMOVED lines=10> */
[----:B------:R-:W1:Y:S02]  /*08f0*/  LDG.E R14, desc[UR6][R10.64+0x3e80] ;  /* 0x003e80060a0e7981 */ /* 0x000e64000c1e1900 */
[----:B-1----:R-:W-:-:S05]  /*0900*/  FFMA R21, R0, R14, R25 ;  /* 0x0000000e00157223 */ /* 0x002fca0000000019 */
[----:B------:R1:W-:Y:S04]  /*0910*/  STG.E desc[UR6][R4.64], R21 ;  /* 0x0000001504007986 */ /* 0x0003e8000c101906 */
[----:B------:R-:W2:Y:S04]  /*0920*/  LDG.E R0, desc[UR6][R12.64+0x4] ;  /* 0x000004060c007981 */ /* 0x000ea8000c1e1900 */
[----:B------:R-:W2:Y:S01]  /*0930*/  LDG.E R14, desc[UR6][R8.64+0x3e80] ;  /* 0x003e8006080e7981 */ /* 0x000ea2000c1e1900 */
[----:B------:R-:W-:Y:S01]  /*0940*/  IADD3 R15, PT, PT, R19, 0xc, RZ ;  /* 0x0000000c130f7810 */ /* 0x000fe20007ffe0ff */
[----:B--2---:R-:W-:-:S04]  /*0950*/  FFMA R23, R0, R14, R21 ;  /* 0x0000000e00177223 */ /* 0x004fc80000000015 */
[----:B------:R-:W-:Y:S01]  /*0960*/  IMAD.WIDE R14, R15, 0x4, R2 ;  /* 0x000000040f0e7825 */ /* 0x000fe200078e0202 */
        /* <DEDUP_REMOVED lines=14> */
[----:B------:R-:W0:Y:S01]  /*0a50*/  LDG.E R12, desc[UR6][R8.64+0x5dc0] ;  /* 0x005dc006080c7981 */ /* 0x000e22000c1e1900 */
[----:B------:R-:W-:Y:S01]  /*0a60*/  IADD3 R13, PT, PT, R19, 0x10, RZ ;  /* 0x00000010130d7810 */ /* 0x000fe20007ffe0ff */
[----:B0-----:R-:W-:-:S04]  /*0a70*/  FFMA R25, R0, R12, R23 ;  /* 0x0000000c00197223 */ /* 0x001fc80000000017 */
        /* <DEDUP_REMOVED lines=68> */
[----:B------:R-:W3:Y:S04]  /*0ec0*/  LDG.E R0, desc[UR6][R14.64+0x4] ;  /* 0x000004060e007981 */ /* 0x000ee8000c1e1900 */
[----:B------:R-:W3:Y:S01]  /*0ed0*/  LDG.E R12, desc[UR6][R8.64+0xdac0] ;  /* 0x00dac006080c7981 */ /* 0x000ee2000c1e1900 */
[----:B------:R-:W-:Y:S01]  /*0ee0*/  IADD3 R13, PT, PT, R19, 0x20, RZ ;  /* 0x00000020130d7810 */ /* 0x000fe20007ffe0ff */
[----:B---3--:R-:W-:-:S04]  /*0ef0*/  FFMA R27, R0, R12, R25 ;  /* 0x0000000c001b7223 */ /* 0x008fc80000000019 */
[----:B------:R-:W-:Y:S01]  /*0f00*/  IMAD.WIDE R12, R13, 0x4, R2 ;  /* 0x000000040d0c7825 */ /* 0x000fe200078e0202 */
[----:B------:R-:W-:Y:S04]  /*0f10*/  STG.E desc[UR6][R4.64], R27 ;  /* 0x0000001b04007986 */ /* 0x000fe8000c101906 */
[----:B-1----:R-:W3:Y:S04]  /*0f20*/  LDG.E R21, desc[UR6][R6.64+0xfa00] ;  /* 0x00fa000606157981 */ /* 0x002ee8000c1e1900 */
[----:B------:R-:W3:Y:S02]  /*0f30*/  LDG.E R0, desc[UR6][R12.64+-0x8] ;  /* 0xfffff8060c007981 */ /* 0x000ee4000c1e1900 */
[----:B---3--:R-:W-:-:S05]  /*0f40*/  FFMA R21, R0, R21, R27 ;  /* 0x0000001500157223 */ /* 0x008fca000000001b */
[----:B------:R-:W-:Y:S04]  /*0f50*/  STG.E desc[UR6][R4.64], R21 ;  /* 0x0000001504007986 */ /* 0x000fe8000c101906 */
        /* <DEDUP_REMOVED lines=8> */
[----:B------:R-:W2:Y:S04]  /*0fe0*/  LDG.E R0, desc[UR6][R12.64+0x4] ;  /* 0x000004060c007981 */ /* 0x000ea8000c1e1900 */
[----:B------:R3:W2:Y:S01]  /*0ff0*/  LDG.E R15, desc[UR6][R8.64+0xfa00] ;  /* 0x00fa0006080f7981 */ /* 0x0006a2000c1e1900 */
[----:B------:R-:W-:-:S04]  /*1000*/  UIADD3 UR4, UPT, UPT, UR4, 0x24, URZ ;  /* 0x0000002404047890 */ /* 0x000fc8000fffe0ff */
[----:B------:R-:W-:Y:S01]  /*1010*/  UISETP.NE.AND UP0, UPT, UR4, 0x12c, UPT ;  /* 0x0000012c0400788c */ /* 0x000fe2000bf05270 */
[----:B------:R-:W-:Y:S02]  /*1020*/  IADD3 R16, P0, PT, R16, 0x11940, RZ ;  /* 0x0001194010107810 */ /* 0x000fe40007f1e0ff */
[----:B------:R-:W-:Y:S02]  /*1030*/  IADD3 R14, P1, PT, R10, 0x11940, RZ ;  /* 0x000119400a0e7810 */ /* 0x000fe40007f3e0ff */
[----:B---3--:R-:W-:Y:S02]  /*1040*/  IADD3 R8, P2, PT, R8, 0x11940, RZ ;  /* 0x0001194008087810 */ /* 0x008fe40007f5e0ff */
[----:B-1----:R-:W-:Y:S02]  /*1050*/  IADD3.X R23, PT, PT, RZ, R17, RZ, P0, !PT ;  /* 0x00000011ff177210 */ /* 0x002fe400007fe4ff */
[----:B------:R-:W-:Y:S02]  /*1060*/  IADD3.X R11, PT, PT, RZ, R11, RZ, P1, !PT ;  /* 0x0000000bff0b7210 */ /* 0x000fe40000ffe4ff */
[----:B------:R-:W-:-:S02]  /*1070*/  IADD3.X R9, PT, PT, RZ, R9, RZ, P2, !PT ;  /* 0x00000009ff097210 */ /* 0x000fc400017fe4ff */
[----:B------:R-:W-:Y:S01]  /*1080*/  IADD3 R19, PT, PT, R19, 0x24, RZ ;  /* 0x0000002413137810 */ /* 0x000fe20007ffe0ff */
[----:B--2---:R-:W-:-:S05]  /*1090*/  FFMA R15, R0, R15, R25 ;  /* 0x0000000f000f7223 */ /* 0x004fca0000000019 */
[----:B------:R0:W-:Y:S01]  /*10a0*/  STG.E desc[UR6][R4.64], R15 ;  /* 0x0000000f04007986 */ /* 0x0001e2000c101906 */
[----:B------:R-:W-:-:S04]  /*10b0*/  IADD3 R0, P3, PT, R6, 0x11940, RZ ;  /* 0x0001194006007810 */ /* 0x000fc80007f7e0ff */
[----:B------:R-:W-:Y:S01]  /*10c0*/  IADD3.X R7, PT, PT, RZ, R7, RZ, P3, !PT ;  /* 0x00000007ff077210 */ /* 0x000fe20001ffe4ff */
[----:B------:R-:W-:Y:S08]  /*10d0*/  BRA.U UP0, `(.L_x_0) ;  /* 0xfffffff500407547 */ /* 0x000ff0000b83ffff */
[----:B------:R-:W-:Y:S05]  /*10e0*/  EXIT ;  /* 0x000000000000794d */ /* 0x000fea0003800000 */
.L_x_1:
[----:B------:R-:W-:-:S00]  /*10f0*/  BRA `(.L_x_1) ;  /* 0xfffffffc00fc7947 */ /* 0x000fc0000383ffff */
[----:B------:R-:W-:-:S00]  /*1100*/  NOP ;  /* 0x0000000000007918 */ /* 0x000fc00000000000 */
[----:B------:R-:W-:-:S00]  /*1110*/  NOP ;  /* 0x0000000000007918 */ /* 0x000fc00000000000 */
[----:B------:R-:W-:-:S00]  /*1120*/  NOP ;  /* 0x0000000000007918 */ /* 0x000fc00000000000 */
[----:B------:R-:W-:-:S00]  /*1130*/  NOP ;  /* 0x0000000000007918 */ /* 0x000fc00000000000 */
[----:B------:R-:W-:-:S00]  /*1140*/  NOP ;  /* 0x0000000000007918 */ /* 0x000fc00000000000 */
[----:B------:R-:W-:-:S00]  /*1150*/  NOP ;  /* 0x0000000000007918 */ /* 0x000fc00000000000 */
[----:B------:R-:W-:-:S00]  /*1160*/  NOP ;  /* 0x0000000000007918 */ /* 0x000fc00000000000 */
[----:B------:R-:W-:-:S00]  /*1170*/  NOP ;  /* 0x0000000000007918 */ /* 0x000fc00000000000 */
.L_x_2:


//--------------------- .nv.shared.reserved.0     --------------------------
	.section	.nv.shared.reserved.0,"aw",@nobits
	.weak		__nv_reservedSMEM_offset_0_alias
	.size		__nv_reservedSMEM_offset_0_alias, 0, 64
	.other		__nv_reservedSMEM_offset_0_alias,@"STO_CUDA_RESERVED_SHARED STV_DEFAULT"
__nv_reservedSMEM_offset_0_alias:
	.zero		0
	.zero		64


//--------------------- .nv.constant0._Z6matmulPfS_S_ --------------------------
	.section	.nv.constant0._Z6matmulPfS_S_,"a",@progbits
	.sectionflags	@""
	.align	4
.nv.constant0._Z6matmulPfS_S_:
	.zero		920


//--------------------- SYMBOLS --------------------------

	.type		.nv.reservedSmem.offset0,@object
	.size		.nv.reservedSmem.offset0,0x4
